	.headerflags	@"EF_CUDA_TEXMODE_UNIFIED EF_CUDA_64BIT_ADDRESS EF_CUDA_ACCELERATORS EF_CUDA_SM90 EF_CUDA_VIRTUAL_SM(EF_CUDA_SM90)"
	.elftype	@"ET_EXEC"


//--------------------- .nv.info                  --------------------------
	.section	.nv.info,"",@"SHT_CUDA_INFO"
	.align	4


	//----- nvinfo : EIATTR_REGCOUNT
	.align		4
        /*0000*/ 	.byte	0x04, 0x2f
        /*0002*/ 	.short	(.L_1 - .L_0)
	.align		4
.L_0:
        /*0004*/ 	.word	index@(triton_poi_fused_cat_constant_pad_nd_27)
        /*0008*/ 	.word	0x0000000d


	//----- nvinfo : EIATTR_MIN_STACK_SIZE
	.align		4
.L_1:
        /*000c*/ 	.byte	0x04, 0x12
        /*000e*/ 	.short	(.L_3 - .L_2)
	.align		4
.L_2:
        /*0010*/ 	.word	index@(triton_poi_fused_cat_constant_pad_nd_27)
        /*0014*/ 	.word	0x00000000


	//----- nvinfo : EIATTR_FRAME_SIZE
	.align		4
.L_3:
        /*0018*/ 	.byte	0x04, 0x11
        /*001a*/ 	.short	(.L_5 - .L_4)
	.align		4
.L_4:
        /*001c*/ 	.word	index@(triton_poi_fused_cat_constant_pad_nd_27)
        /*0020*/ 	.word	0x00000000


	//----- nvinfo : EIATTR_MIN_STACK_SIZE
	.align		4
.L_5:
        /*0024*/ 	.byte	0x04, 0x12
        /*0026*/ 	.short	(.L_7 - .L_6)
	.align		4
.L_6:
        /*0028*/ 	.word	index@(triton_poi_fused_cat_constant_pad_nd_27)
        /*002c*/ 	.word	0x00000000
.L_7:


//--------------------- .nv.info.triton_poi_fused_cat_constant_pad_nd_27 --------------------------
	.section	.nv.info.triton_poi_fused_cat_constant_pad_nd_27,"",@"SHT_CUDA_INFO"
	.sectionflags	@""
	.align	4


	//----- nvinfo : EIATTR_CUDA_API_VERSION
	.align		4
        /*0000*/ 	.byte	0x04, 0x37
        /*0002*/ 	.short	(.L_9 - .L_8)
.L_8:
        /*0004*/ 	.word	0x0000007c


	//----- nvinfo : EIATTR_KPARAM_INFO
	.align		4
.L_9:
        /*0008*/ 	.byte	0x04, 0x17
        /*000a*/ 	.short	(.L_11 - .L_10)
.L_10:
        /*000c*/ 	.word	0x00000000
        /*0010*/ 	.short	0x0003
        /*0012*/ 	.short	0x0018
        /*0014*/ 	.byte	0x00, 0xf0, 0x11, 0x00


	//----- nvinfo : EIATTR_KPARAM_INFO
	.align		4
.L_11:
        /*0018*/ 	.byte	0x04, 0x17
        /*001a*/ 	.short	(.L_13 - .L_12)
.L_12:
        /*001c*/ 	.word	0x00000000
        /*0020*/ 	.short	0x0002
        /*0022*/ 	.short	0x0010
        /*0024*/ 	.byte	0x00, 0xf4, 0x21, 0x00


	//----- nvinfo : EIATTR_KPARAM_INFO
	.align		4
.L_13:
        /*0028*/ 	.byte	0x04, 0x17
        /*002a*/ 	.short	(.L_15 - .L_14)
.L_14:
        /*002c*/ 	.word	0x00000000
        /*0030*/ 	.short	0x0001
        /*0032*/ 	.short	0x0008
        /*0034*/ 	.byte	0x00, 0xf4, 0x21, 0x00


	//----- nvinfo : EIATTR_KPARAM_INFO
	.align		4
.L_15:
        /*0038*/ 	.byte	0x04, 0x17
        /*003a*/ 	.short	(.L_17 - .L_16)
.L_16:
        /*003c*/ 	.word	0x00000000
        /*0040*/ 	.short	0x0000
        /*0042*/ 	.short	0x0000
        /*0044*/ 	.byte	0x00, 0xf4, 0x21, 0x00


	//----- nvinfo : EIATTR_SPARSE_MMA_MASK
	.align		4
.L_17:
        /*0048*/ 	.byte	0x03, 0x50
        /*004a*/ 	.short	0x0000


	//----- nvinfo : EIATTR_MAXREG_COUNT
	.align		4
        /*004c*/ 	.byte	0x03, 0x1b
        /*004e*/ 	.short	0x00ff


	//----- nvinfo : EIATTR_EXIT_INSTR_OFFSETS
	.align		4
        /*0050*/ 	.byte	0x04, 0x1c
        /*0052*/ 	.short	(.L_19 - .L_18)


	//   ....[0]....
.L_18:
        /*0054*/ 	.word	0x000002a0


	//----- nvinfo : EIATTR_REQNTID
	.align		4
.L_19:
        /*0058*/ 	.byte	0x04, 0x10
        /*005a*/ 	.short	(.L_21 - .L_20)
.L_20:
        /*005c*/ 	.word	0x00000080
        /*0060*/ 	.word	0x00000001
        /*0064*/ 	.word	0x00000001


	//----- nvinfo : EIATTR_CBANK_PARAM_SIZE
	.align		4
.L_21:
        /*0068*/ 	.byte	0x03, 0x19
        /*006a*/ 	.short	0x001c


	//----- nvinfo : EIATTR_PARAM_CBANK
	.align		4
        /*006c*/ 	.byte	0x04, 0x0a
        /*006e*/ 	.short	(.L_23 - .L_22)
	.align		4
.L_22:
        /*0070*/ 	.word	index@(.nv.constant0.triton_poi_fused_cat_constant_pad_nd_27)
        /*0074*/ 	.short	0x0210
        /*0076*/ 	.short	0x001c


	//----- nvinfo : EIATTR_SW_WAR
	.align		4
.L_23:
        /*0078*/ 	.byte	0x04, 0x36
        /*007a*/ 	.short	(.L_25 - .L_24)
.L_24:
        /*007c*/ 	.word	0x00000008
.L_25:


//--------------------- .nv.callgraph             --------------------------
	.section	.nv.callgraph,"",@"SHT_CUDA_CALLGRAPH"
	.align	4
	.sectionentsize	8
	.align		4
        /*0000*/ 	.word	0x00000000
	.align		4
        /*0004*/ 	.word	0xffffffff
	.align		4
        /*0008*/ 	.word	0x00000000
	.align		4
        /*000c*/ 	.word	0xfffffffe
	.align		4
        /*0010*/ 	.word	0x00000000
	.align		4
        /*0014*/ 	.word	0xfffffffd
	.align		4
        /*0018*/ 	.word	0x00000000
	.align		4
        /*001c*/ 	.word	0xfffffffc


//--------------------- .text.triton_poi_fused_cat_constant_pad_nd_27 --------------------------
	.section	.text.triton_poi_fused_cat_constant_pad_nd_27,"ax",@progbits
	.align	128
        .global         triton_poi_fused_cat_constant_pad_nd_27
        .type           triton_poi_fused_cat_constant_pad_nd_27,@function
        .size           triton_poi_fused_cat_constant_pad_nd_27,(.L_x_1 - triton_poi_fused_cat_constant_pad_nd_27)
        .other          triton_poi_fused_cat_constant_pad_nd_27,@"STO_CUDA_ENTRY STV_DEFAULT"
triton_poi_fused_cat_constant_pad_nd_27:
.text.triton_poi_fused_cat_constant_pad_nd_27:
[----:B------:R-:W-:Y:S01]  /*0000*/  LDC R1, c[0x0][0x28] ;  /* 0x00000a00ff017b82 */ /* 0x000fe20000000800 */
[----:B------:R-:W1:Y:S01]  /*0010*/  S2R R0, SR_TID.X ;  /* 0x0000000000007919 */ /* 0x000e620000002100 */
[----:B------:R-:W-:Y:S01]  /*0020*/  ULDC.64 UR4, c[0x0][0x208] ;  /* 0x0000820000047ab9 */ /* 0x000fe20000000a00 */
[----:B------:R-:W2:Y:S01]  /*0030*/  S2R R3, SR_CTAID.X ;  /* 0x0000000000037919 */ /* 0x000ea20000002500 */
[----:B-1----:R-:W-:Y:S02]  /*0040*/  LOP3.LUT R0, R0, 0x7f, RZ, 0xc0, !PT ;  /* 0x0000007f00007812 */ /* 0x002fe400078ec0ff */
[----:B--2---:R-:W-:-:S03]  /*0050*/  SHF.R.S32.HI R7, RZ, 0x18, R3 ;  /* 0x00000018ff077819 */ /* 0x004fc60000011403 */
[----:B------:R-:W-:Y:S01]  /*0060*/  IMAD R0, R3, 0x80, R0 ;  /* 0x0000008003007824 */ /* 0x000fe200078e0200 */
[----:B------:R-:W-:-:S04]  /*0070*/  SGXT R7, R7, 0x1 ;  /* 0x000000010707781a */ /* 0x000fc80000000200 */
[CC--:B------:R-:W-:Y:S02]  /*0080*/  LEA.HI R6, R7.reuse, R0.reuse, RZ, 0x9 ;  /* 0x0000000007067211 */ /* 0x0c0fe400078f48ff */
[----:B------:R-:W-:Y:S02]  /*0090*/  LEA.HI R2, R7, R0, RZ, 0xa ;  /* 0x0000000007027211 */ /* 0x000fe400078f50ff */
[----:B------:R-:W-:Y:S02]  /*00a0*/  SHF.R.S32.HI R5, RZ, 0x9, R6 ;  /* 0x00000009ff057819 */ /* 0x000fe40000011406 */
[----:B------:R-:W-:Y:S02]  /*00b0*/  SHF.R.S32.HI R9, RZ, 0xa, R2 ;  /* 0x0000000aff097819 */ /* 0x000fe40000011402 */
[----:B------:R-:W-:Y:S02]  /*00c0*/  LEA.HI R3, R6, R5, RZ, 0x1 ;  /* 0x0000000506037211 */ /* 0x000fe400078f08ff */
[----:B------:R-:W-:-:S02]  /*00d0*/  LEA.HI R2, R2, R9, RZ, 0x1 ;  /* 0x0000000902027211 */ /* 0x000fc400078f08ff */
[----:B------:R-:W-:Y:S02]  /*00e0*/  LOP3.LUT R4, R3, 0xfffffffe, RZ, 0xc0, !PT ;  /* 0xfffffffe03047812 */ /* 0x000fe400078ec0ff */
[----:B------:R-:W-:Y:S02]  /*00f0*/  LOP3.LUT R10, R2, 0xfffffffe, RZ, 0xc0, !PT ;  /* 0xfffffffe020a7812 */ /* 0x000fe400078ec0ff */
[----:B------:R-:W1:Y:S01]  /*0100*/  LDC.64 R2, c[0x0][0x210] ;  /* 0x00008400ff027b82 */ /* 0x000e620000000a00 */
[----:B------:R-:W-:Y:S01]  /*0110*/  IMAD.IADD R8, R5, 0x1, -R4 ;  /* 0x0000000105087824 */ /* 0x000fe200078e0a04 */
[----:B------:R-:W-:Y:S01]  /*0120*/  LEA.HI R7, R7, R0, RZ, 0xb ;  /* 0x0000000007077211 */ /* 0x000fe200078f58ff */
[----:B------:R-:W-:-:S05]  /*0130*/  IMAD.MOV R10, RZ, RZ, -R10 ;  /* 0x000000ffff0a7224 */ /* 0x000fca00078e0a0a */
[----:B------:R-:W2:Y:S01]  /*0140*/  LDC.64 R4, c[0x0][0x218] ;  /* 0x00008600ff047b82 */ /* 0x000ea20000000a00 */
[----:B------:R-:W-:Y:S01]  /*0150*/  VIADDMNMX R8, R9, R10, R8, !PT ;  /* 0x0000000a09087246 */ /* 0x000fe20007800108 */
[----:B------:R-:W-:Y:S01]  /*0160*/  IMAD.MOV.U32 R10, RZ, RZ, RZ ;  /* 0x000000ffff0a7224 */ /* 0x000fe200078e00ff */
[----:B------:R-:W-:Y:S02]  /*0170*/  LOP3.LUT R9, R6, 0xfffffe00, RZ, 0xc0, !PT ;  /* 0xfffffe0006097812 */ /* 0x000fe400078ec0ff */
[----:B------:R-:W-:Y:S01]  /*0180*/  ISETP.GE.AND P2, PT, R8, 0x1, PT ;  /* 0x000000010800780c */ /* 0x000fe20003f46270 */
[----:B------:R-:W-:Y:S01]  /*0190*/  IMAD.MOV.U32 R8, RZ, RZ, RZ ;  /* 0x000000ffff087224 */ /* 0x000fe200078e00ff */
[----:B------:R-:W-:Y:S01]  /*01a0*/  SHF.R.S32.HI R6, RZ, 0xb, R7 ;  /* 0x0000000bff067819 */ /* 0x000fe20000011407 */
[----:B------:R-:W-:-:S04]  /*01b0*/  IMAD.IADD R9, R0, 0x1, -R9 ;  /* 0x0000000100097824 */ /* 0x000fc800078e0a09 */
[----:B------:R-:W-:Y:S01]  /*01c0*/  IMAD R7, R6, 0x100, R9 ;  /* 0x0000010006077824 */ /* 0x000fe200078e0209 */
[C---:B------:R-:W-:Y:S02]  /*01d0*/  ISETP.LT.AND P0, PT, R9.reuse, 0x100, !P2 ;  /* 0x000001000900780c */ /* 0x040fe40005701270 */
[----:B------:R-:W-:Y:S01]  /*01e0*/  ISETP.GT.AND P1, PT, R9, 0xff, !P2 ;  /* 0x000000ff0900780c */ /* 0x000fe20005724270 */
[----:B-1----:R-:W-:-:S04]  /*01f0*/  IMAD.WIDE R2, R7, 0x4, R2 ;  /* 0x0000000407027825 */ /* 0x002fc800078e0202 */
[----:B--2---:R-:W-:-:S06]  /*0200*/  IMAD.WIDE R4, R7, 0x4, R4 ;  /* 0x0000000407047825 */ /* 0x004fcc00078e0204 */
[----:B------:R-:W2:Y:S01]  /*0210*/  @P0 LDG.E.EL R8, desc[UR4][R2.64] ;  /* 0x0000000402080981 */ /* 0x000ea2000c2e1900 */
[----:B------:R-:W1:Y:S03]  /*0220*/  LDC.64 R6, c[0x0][0x220] ;  /* 0x00008800ff067b82 */ /* 0x000e660000000a00 */
[----:B------:R-:W3:Y:S01]  /*0230*/  @P1 LDG.E.EL R10, desc[UR4][R4.64+-0x400] ;  /* 0xfffc0004040a1981 */ /* 0x000ee2000c2e1900 */
[----:B------:R-:W-:Y:S01]  /*0240*/  ISETP.GE.AND P3, PT, R9, 0x100, PT ;  /* 0x000001000900780c */ /* 0x000fe20003f66270 */
[----:B-1----:R-:W-:Y:S01]  /*0250*/  IMAD.WIDE R6, R0, 0x4, R6 ;  /* 0x0000000400067825 */ /* 0x002fe200078e0206 */
[----:B--2---:R-:W-:-:S11]  /*0260*/  SEL R8, R8, RZ, P0 ;  /* 0x000000ff08087207 */ /* 0x004fd60000000000 */
[----:B---3--:R-:W-:-:S04]  /*0270*/  @P3 SEL R8, R10, RZ, P1 ;  /* 0x000000ff0a083207 */ /* 0x008fc80000800000 */
[----:B------:R-:W-:-:S05]  /*0280*/  SEL R9, R8, RZ, !P2 ;  /* 0x000000ff08097207 */ /* 0x000fca0005000000 */
[----:B------:R-:W-:Y:S01]  /*0290*/  STG.E desc[UR4][R6.64], R9 ;  /* 0x0000000906007986 */ /* 0x000fe2000c101904 */
[----:B------:R-:W-:Y:S05]  /*02a0*/  EXIT ;  /* 0x000000000000794d */ /* 0x000fea0003800000 */
.L_x_0:
[----:B------:R-:W-:-:S00]  /*02b0*/  BRA `(.L_x_0) ;  /* 0xfffffffc00fc7947 */ /* 0x000fc0000383ffff */
[----:B------:R-:W-:-:S00]  /*02c0*/  NOP ;  /* 0x0000000000007918 */ /* 0x000fc00000000000 */
        /* <DEDUP_REMOVED lines=11> */
.L_x_1:


//--------------------- .nv.constant0.triton_poi_fused_cat_constant_pad_nd_27 --------------------------
	.section	.nv.constant0.triton_poi_fused_cat_constant_pad_nd_27,"a",@progbits
	.sectionflags	@""
	.align	4
.nv.constant0.triton_poi_fused_cat_constant_pad_nd_27:
	.zero		556
